	.headerflags	@"EF_CUDA_TEXMODE_UNIFIED EF_CUDA_64BIT_ADDRESS EF_CUDA_ACCELERATORS EF_CUDA_SM90 EF_CUDA_VIRTUAL_SM(EF_CUDA_SM90)"
	.elftype	@"ET_EXEC"


//--------------------- .nv.info                  --------------------------
	.section	.nv.info,"",@"SHT_CUDA_INFO"
	.align	4


	//----- nvinfo : EIATTR_REGCOUNT
	.align		4
        /*0000*/ 	.byte	0x04, 0x2f
        /*0002*/ 	.short	(.L_1 - .L_0)
	.align		4
.L_0:
        /*0004*/ 	.word	index@(triton_poi_fused_convolution_max_pool2d_with_indices_relu_26)
        /*0008*/ 	.word	0x0000000c


	//----- nvinfo : EIATTR_MIN_STACK_SIZE
	.align		4
.L_1:
        /*000c*/ 	.byte	0x04, 0x12
        /*000e*/ 	.short	(.L_3 - .L_2)
	.align		4
.L_2:
        /*0010*/ 	.word	index@(triton_poi_fused_convolution_max_pool2d_with_indices_relu_26)
        /*0014*/ 	.word	0x00000000


	//----- nvinfo : EIATTR_FRAME_SIZE
	.align		4
.L_3:
        /*0018*/ 	.byte	0x04, 0x11
        /*001a*/ 	.short	(.L_5 - .L_4)
	.align		4
.L_4:
        /*001c*/ 	.word	index@(triton_poi_fused_convolution_max_pool2d_with_indices_relu_26)
        /*0020*/ 	.word	0x00000000


	//----- nvinfo : EIATTR_MIN_STACK_SIZE
	.align		4
.L_5:
        /*0024*/ 	.byte	0x04, 0x12
        /*0026*/ 	.short	(.L_7 - .L_6)
	.align		4
.L_6:
        /*0028*/ 	.word	index@(triton_poi_fused_convolution_max_pool2d_with_indices_relu_26)
        /*002c*/ 	.word	0x00000000
.L_7:


//--------------------- .nv.info.triton_poi_fused_convolution_max_pool2d_with_indices_relu_26 --------------------------
	.section	.nv.info.triton_poi_fused_convolution_max_pool2d_with_indices_relu_26,"",@"SHT_CUDA_INFO"
	.sectionflags	@""
	.align	4


	//----- nvinfo : EIATTR_CUDA_API_VERSION
	.align		4
        /*0000*/ 	.byte	0x04, 0x37
        /*0002*/ 	.short	(.L_9 - .L_8)
.L_8:
        /*0004*/ 	.word	0x0000007c


	//----- nvinfo : EIATTR_KPARAM_INFO
	.align		4
.L_9:
        /*0008*/ 	.byte	0x04, 0x17
        /*000a*/ 	.short	(.L_11 - .L_10)
.L_10:
        /*000c*/ 	.word	0x00000000
        /*0010*/ 	.short	0x0002
        /*0012*/ 	.short	0x0010
        /*0014*/ 	.byte	0x00, 0xf0, 0x11, 0x00


	//----- nvinfo : EIATTR_KPARAM_INFO
	.align		4
.L_11:
        /*0018*/ 	.byte	0x04, 0x17
        /*001a*/ 	.short	(.L_13 - .L_12)
.L_12:
        /*001c*/ 	.word	0x00000000
        /*0020*/ 	.short	0x0001
        /*0022*/ 	.short	0x0008
        /*0024*/ 	.byte	0x00, 0xf4, 0x21, 0x00


	//----- nvinfo : EIATTR_KPARAM_INFO
	.align		4
.L_13:
        /*0028*/ 	.byte	0x04, 0x17
        /*002a*/ 	.short	(.L_15 - .L_14)
.L_14:
        /*002c*/ 	.word	0x00000000
        /*0030*/ 	.short	0x0000
        /*0032*/ 	.short	0x0000
        /*0034*/ 	.byte	0x00, 0xf4, 0x21, 0x00


	//----- nvinfo : EIATTR_SPARSE_MMA_MASK
	.align		4
.L_15:
        /*0038*/ 	.byte	0x03, 0x50
        /*003a*/ 	.short	0x0000


	//----- nvinfo : EIATTR_MAXREG_COUNT
	.align		4
        /*003c*/ 	.byte	0x03, 0x1b
        /*003e*/ 	.short	0x00ff


	//----- nvinfo : EIATTR_EXIT_INSTR_OFFSETS
	.align		4
        /*0040*/ 	.byte	0x04, 0x1c
        /*0042*/ 	.short	(.L_17 - .L_16)


	//   ....[0]....
.L_16:
        /*0044*/ 	.word	0x00000170


	//   ....[1]....
        /*0048*/ 	.word	0x00000190


	//----- nvinfo : EIATTR_REQNTID
	.align		4
.L_17:
        /*004c*/ 	.byte	0x04, 0x10
        /*004e*/ 	.short	(.L_19 - .L_18)
.L_18:
        /*0050*/ 	.word	0x00000080
        /*0054*/ 	.word	0x00000001
        /*0058*/ 	.word	0x00000001


	//----- nvinfo : EIATTR_CBANK_PARAM_SIZE
	.align		4
.L_19:
        /*005c*/ 	.byte	0x03, 0x19
        /*005e*/ 	.short	0x0014


	//----- nvinfo : EIATTR_PARAM_CBANK
	.align		4
        /*0060*/ 	.byte	0x04, 0x0a
        /*0062*/ 	.short	(.L_21 - .L_20)
	.align		4
.L_20:
        /*0064*/ 	.word	index@(.nv.constant0.triton_poi_fused_convolution_max_pool2d_with_indices_relu_26)
        /*0068*/ 	.short	0x0210
        /*006a*/ 	.short	0x0014


	//----- nvinfo : EIATTR_SW_WAR
	.align		4
.L_21:
        /*006c*/ 	.byte	0x04, 0x36
        /*006e*/ 	.short	(.L_23 - .L_22)
.L_22:
        /*0070*/ 	.word	0x00000008
.L_23:


//--------------------- .nv.callgraph             --------------------------
	.section	.nv.callgraph,"",@"SHT_CUDA_CALLGRAPH"
	.align	4
	.sectionentsize	8
	.align		4
        /*0000*/ 	.word	0x00000000
	.align		4
        /*0004*/ 	.word	0xffffffff
	.align		4
        /*0008*/ 	.word	0x00000000
	.align		4
        /*000c*/ 	.word	0xfffffffe
	.align		4
        /*0010*/ 	.word	0x00000000
	.align		4
        /*0014*/ 	.word	0xfffffffd
	.align		4
        /*0018*/ 	.word	0x00000000
	.align		4
        /*001c*/ 	.word	0xfffffffc


//--------------------- .text.triton_poi_fused_convolution_max_pool2d_with_indices_relu_26 --------------------------
	.section	.text.triton_poi_fused_convolution_max_pool2d_with_indices_relu_26,"ax",@progbits
	.align	128
        .global         triton_poi_fused_convolution_max_pool2d_with_indices_relu_26
        .type           triton_poi_fused_convolution_max_pool2d_with_indices_relu_26,@function
        .size           triton_poi_fused_convolution_max_pool2d_with_indices_relu_26,(.L_x_1 - triton_poi_fused_convolution_max_pool2d_with_indices_relu_26)
        .other          triton_poi_fused_convolution_max_pool2d_with_indices_relu_26,@"STO_CUDA_ENTRY STV_DEFAULT"
triton_poi_fused_convolution_max_pool2d_with_indices_relu_26:
.text.triton_poi_fused_convolution_max_pool2d_with_indices_relu_26:
[----:B------:R-:W0:Y:S02]  /*0000*/  LDC R1, c[0x0][0x28] ;  /* 0x00000a00ff017b82 */ /* 0x000e240000000800 */
[----:B------:R-:W1:Y:S01]  /*0010*/  S2R R0, SR_TID.X ;  /* 0x0000000000007919 */ /* 0x000e620000002100 */
[----:B------:R-:W2:Y:S01]  /*0020*/  LDC.64 R2, c[0x0][0x210] ;  /* 0x00008400ff027b82 */ /* 0x000ea20000000a00 */
[----:B------:R-:W-:Y:S01]  /*0030*/  ULDC.64 UR4, c[0x0][0x208] ;  /* 0x0000820000047ab9 */ /* 0x000fe20000000a00 */
[----:B------:R-:W3:Y:S06]  /*0040*/  S2R R7, SR_CTAID.X ;  /* 0x0000000000077919 */ /* 0x000eec0000002500 */
[----:B------:R-:W4:Y:S01]  /*0050*/  LDC.64 R4, c[0x0][0x218] ;  /* 0x00008600ff047b82 */ /* 0x000f220000000a00 */
[----:B-1----:R-:W-:-:S02]  /*0060*/  LOP3.LUT R0, R0, 0x7f, RZ, 0xc0, !PT ;  /* 0x0000007f00007812 */ /* 0x002fc400078ec0ff */
[----:B---3--:R-:W-:-:S03]  /*0070*/  SHF.R.S32.HI R6, RZ, 0x18, R7 ;  /* 0x00000018ff067819 */ /* 0x008fc60000011407 */
[----:B------:R-:W-:Y:S01]  /*0080*/  IMAD R7, R7, 0x80, R0 ;  /* 0x0000008007077824 */ /* 0x000fe200078e0200 */
[----:B------:R-:W-:-:S03]  /*0090*/  SGXT R0, R6, 0x1 ;  /* 0x000000010600781a */ /* 0x000fc60000000200 */
[C---:B--2---:R-:W-:Y:S01]  /*00a0*/  IMAD.WIDE R2, R7.reuse, 0x4, R2 ;  /* 0x0000000407027825 */ /* 0x044fe200078e0202 */
[----:B------:R-:W-:Y:S02]  /*00b0*/  ISETP.GE.AND P1, PT, R7, 0x800, PT ;  /* 0x000008000700780c */ /* 0x000fe40003f26270 */
[----:B------:R-:W-:-:S04]  /*00c0*/  LEA.HI R0, R0, R7, RZ, 0x9 ;  /* 0x0000000700007211 */ /* 0x000fc800078f48ff */
[----:B------:R-:W-:-:S05]  /*00d0*/  LOP3.LUT R0, R0, 0xfffffe00, RZ, 0xc0, !PT ;  /* 0xfffffe0000007812 */ /* 0x000fca00078ec0ff */
[----:B------:R-:W-:Y:S02]  /*00e0*/  IMAD.IADD R9, R7, 0x1, -R0 ;  /* 0x0000000107097824 */ /* 0x000fe400078e0a00 */
[----:B------:R-:W-:Y:S02]  /*00f0*/  IMAD.MOV.U32 R0, RZ, RZ, RZ ;  /* 0x000000ffff007224 */ /* 0x000fe400078e00ff */
[----:B------:R-:W-:Y:S02]  /*0100*/  IMAD.MOV.U32 R7, RZ, RZ, RZ ;  /* 0x000000ffff077224 */ /* 0x000fe400078e00ff */
[----:B----4-:R-:W-:Y:S02]  /*0110*/  IMAD.WIDE R4, R9, 0x4, R4 ;  /* 0x0000000409047825 */ /* 0x010fe400078e0204 */
[----:B------:R-:W2:Y:S04]  /*0120*/  @!P1 LDG.E R0, desc[UR4][R2.64] ;  /* 0x0000000402009981 */ /* 0x000ea8000c1e1900 */
[----:B------:R-:W2:Y:S02]  /*0130*/  @!P1 LDG.E.EL R7, desc[UR4][R4.64] ;  /* 0x0000000404079981 */ /* 0x000ea4000c2e1900 */
[----:B--2---:R-:W-:Y:S01]  /*0140*/  FADD R6, R7, R0 ;  /* 0x0000000007067221 */ /* 0x004fe20000000000 */
[----:B------:R-:W-:-:S04]  /*0150*/  FSETP.GEU.AND P0, PT, R0, -R7, PT ;  /* 0x800000070000720b */ /* 0x000fc80003f0e000 */
[----:B------:R-:W-:Y:S01]  /*0160*/  FSEL R7, R6, RZ, P0 ;  /* 0x000000ff06077208 */ /* 0x000fe20000000000 */
[----:B------:R-:W-:Y:S08]  /*0170*/  @P1 EXIT ;  /* 0x000000000000194d */ /* 0x000ff00003800000 */
[----:B------:R-:W-:Y:S01]  /*0180*/  STG.E desc[UR4][R2.64], R7 ;  /* 0x0000000702007986 */ /* 0x000fe2000c101904 */
[----:B------:R-:W-:Y:S05]  /*0190*/  EXIT ;  /* 0x000000000000794d */ /* 0x000fea0003800000 */
.L_x_0:
[----:B------:R-:W-:-:S00]  /*01a0*/  BRA `(.L_x_0) ;  /* 0xfffffffc00fc7947 */ /* 0x000fc0000383ffff */
[----:B------:R-:W-:-:S00]  /*01b0*/  NOP ;  /* 0x0000000000007918 */ /* 0x000fc00000000000 */
        /* <DEDUP_REMOVED lines=12> */
.L_x_1:


//--------------------- .nv.constant0.triton_poi_fused_convolution_max_pool2d_with_indices_relu_26 --------------------------
	.section	.nv.constant0.triton_poi_fused_convolution_max_pool2d_with_indices_relu_26,"a",@progbits
	.sectionflags	@""
	.align	4
.nv.constant0.triton_poi_fused_convolution_max_pool2d_with_indices_relu_26:
	.zero		548
